	.headerflags	@"EF_CUDA_TEXMODE_UNIFIED EF_CUDA_64BIT_ADDRESS EF_CUDA_ACCELERATORS EF_CUDA_SM90 EF_CUDA_VIRTUAL_SM(EF_CUDA_SM90)"
	.elftype	@"ET_EXEC"


//--------------------- .nv.info                  --------------------------
	.section	.nv.info,"",@"SHT_CUDA_INFO"
	.align	4


	//----- nvinfo : EIATTR_REGCOUNT
	.align		4
        /*0000*/ 	.byte	0x04, 0x2f
        /*0002*/ 	.short	(.L_3 - .L_2)
	.align		4
.L_2:
        /*0004*/ 	.word	index@(triton_poi_fused__native_batch_norm_legit_no_training_relu_0)
        /*0008*/ 	.word	0x00000011


	//----- nvinfo : EIATTR_MIN_STACK_SIZE
	.align		4
.L_3:
        /*000c*/ 	.byte	0x04, 0x12
        /*000e*/ 	.short	(.L_5 - .L_4)
	.align		4
.L_4:
        /*0010*/ 	.word	index@(triton_poi_fused__native_batch_norm_legit_no_training_relu_0)
        /*0014*/ 	.word	0x00000000


	//----- nvinfo : EIATTR_FRAME_SIZE
	.align		4
.L_5:
        /*0018*/ 	.byte	0x04, 0x11
        /*001a*/ 	.short	(.L_7 - .L_6)
	.align		4
.L_6:
        /*001c*/ 	.word	index@(triton_poi_fused__native_batch_norm_legit_no_training_relu_0)
        /*0020*/ 	.word	0x00000000


	//----- nvinfo : EIATTR_MIN_STACK_SIZE
	.align		4
.L_7:
        /*0024*/ 	.byte	0x04, 0x12
        /*0026*/ 	.short	(.L_9 - .L_8)
	.align		4
.L_8:
        /*0028*/ 	.word	index@(triton_poi_fused__native_batch_norm_legit_no_training_relu_0)
        /*002c*/ 	.word	0x00000000
.L_9:


//--------------------- .nv.info.triton_poi_fused__native_batch_norm_legit_no_training_relu_0 --------------------------
	.section	.nv.info.triton_poi_fused__native_batch_norm_legit_no_training_relu_0,"",@"SHT_CUDA_INFO"
	.sectionflags	@""
	.align	4


	//----- nvinfo : EIATTR_CUDA_API_VERSION
	.align		4
        /*0000*/ 	.byte	0x04, 0x37
        /*0002*/ 	.short	(.L_11 - .L_10)
.L_10:
        /*0004*/ 	.word	0x0000007c


	//----- nvinfo : EIATTR_KPARAM_INFO
	.align		4
.L_11:
        /*0008*/ 	.byte	0x04, 0x17
        /*000a*/ 	.short	(.L_13 - .L_12)
.L_12:
        /*000c*/ 	.word	0x00000000
        /*0010*/ 	.short	0x0006
        /*0012*/ 	.short	0x0030
        /*0014*/ 	.byte	0x00, 0xf0, 0x11, 0x00


	//----- nvinfo : EIATTR_KPARAM_INFO
	.align		4
.L_13:
        /*0018*/ 	.byte	0x04, 0x17
        /*001a*/ 	.short	(.L_15 - .L_14)
.L_14:
        /*001c*/ 	.word	0x00000000
        /*0020*/ 	.short	0x0005
        /*0022*/ 	.short	0x0028
        /*0024*/ 	.byte	0x00, 0xf4, 0x21, 0x00


	//----- nvinfo : EIATTR_KPARAM_INFO
	.align		4
.L_15:
        /*0028*/ 	.byte	0x04, 0x17
        /*002a*/ 	.short	(.L_17 - .L_16)
.L_16:
        /*002c*/ 	.word	0x00000000
        /*0030*/ 	.short	0x0004
        /*0032*/ 	.short	0x0020
        /*0034*/ 	.byte	0x00, 0xf4, 0x21, 0x00


	//----- nvinfo : EIATTR_KPARAM_INFO
	.align		4
.L_17:
        /*0038*/ 	.byte	0x04, 0x17
        /*003a*/ 	.short	(.L_19 - .L_18)
.L_18:
        /*003c*/ 	.word	0x00000000
        /*0040*/ 	.short	0x0003
        /*0042*/ 	.short	0x0018
        /*0044*/ 	.byte	0x00, 0xf4, 0x21, 0x00


	//----- nvinfo : EIATTR_KPARAM_INFO
	.align		4
.L_19:
        /*0048*/ 	.byte	0x04, 0x17
        /*004a*/ 	.short	(.L_21 - .L_20)
.L_20:
        /*004c*/ 	.word	0x00000000
        /*0050*/ 	.short	0x0002
        /*0052*/ 	.short	0x0010
        /*0054*/ 	.byte	0x00, 0xf4, 0x21, 0x00


	//----- nvinfo : EIATTR_KPARAM_INFO
	.align		4
.L_21:
        /*0058*/ 	.byte	0x04, 0x17
        /*005a*/ 	.short	(.L_23 - .L_22)
.L_22:
        /*005c*/ 	.word	0x00000000
        /*0060*/ 	.short	0x0001
        /*0062*/ 	.short	0x0008
        /*0064*/ 	.byte	0x00, 0xf4, 0x21, 0x00


	//----- nvinfo : EIATTR_KPARAM_INFO
	.align		4
.L_23:
        /*0068*/ 	.byte	0x04, 0x17
        /*006a*/ 	.short	(.L_25 - .L_24)
.L_24:
        /*006c*/ 	.word	0x00000000
        /*0070*/ 	.short	0x0000
        /*0072*/ 	.short	0x0000
        /*0074*/ 	.byte	0x00, 0xf4, 0x21, 0x00


	//----- nvinfo : EIATTR_SPARSE_MMA_MASK
	.align		4
.L_25:
        /*0078*/ 	.byte	0x03, 0x50
        /*007a*/ 	.short	0x0000


	//----- nvinfo : EIATTR_MAXREG_COUNT
	.align		4
        /*007c*/ 	.byte	0x03, 0x1b
        /*007e*/ 	.short	0x00ff


	//----- nvinfo : EIATTR_EXIT_INSTR_OFFSETS
	.align		4
        /*0080*/ 	.byte	0x04, 0x1c
        /*0082*/ 	.short	(.L_27 - .L_26)


	//   ....[0]....
.L_26:
        /*0084*/ 	.word	0x000003b0


	//----- nvinfo : EIATTR_REQNTID
	.align		4
.L_27:
        /*0088*/ 	.byte	0x04, 0x10
        /*008a*/ 	.short	(.L_29 - .L_28)
.L_28:
        /*008c*/ 	.word	0x00000100
        /*0090*/ 	.word	0x00000001
        /*0094*/ 	.word	0x00000001


	//----- nvinfo : EIATTR_CBANK_PARAM_SIZE
	.align		4
.L_29:
        /*0098*/ 	.byte	0x03, 0x19
        /*009a*/ 	.short	0x0034


	//----- nvinfo : EIATTR_PARAM_CBANK
	.align		4
        /*009c*/ 	.byte	0x04, 0x0a
        /*009e*/ 	.short	(.L_31 - .L_30)
	.align		4
.L_30:
        /*00a0*/ 	.word	index@(.nv.constant0.triton_poi_fused__native_batch_norm_legit_no_training_relu_0)
        /*00a4*/ 	.short	0x0210
        /*00a6*/ 	.short	0x0034


	//----- nvinfo : EIATTR_SW_WAR
	.align		4
.L_31:
        /*00a8*/ 	.byte	0x04, 0x36
        /*00aa*/ 	.short	(.L_33 - .L_32)
.L_32:
        /*00ac*/ 	.word	0x00000008
.L_33:


//--------------------- .nv.callgraph             --------------------------
	.section	.nv.callgraph,"",@"SHT_CUDA_CALLGRAPH"
	.align	4
	.sectionentsize	8
	.align		4
        /*0000*/ 	.word	0x00000000
	.align		4
        /*0004*/ 	.word	0xffffffff
	.align		4
        /*0008*/ 	.word	0x00000000
	.align		4
        /*000c*/ 	.word	0xfffffffe
	.align		4
        /*0010*/ 	.word	0x00000000
	.align		4
        /*0014*/ 	.word	0xfffffffd
	.align		4
        /*0018*/ 	.word	0x00000000
	.align		4
        /*001c*/ 	.word	0xfffffffc


//--------------------- .nv.constant4             --------------------------
	.section	.nv.constant4,"a",@progbits
	.align	8
	.align		8
.nv.constant4:
        /*0000*/ 	.dword	_$_str
	.align		8
        /*0008*/ 	.dword	_$_str_$_2


//--------------------- .text.triton_poi_fused__native_batch_norm_legit_no_training_relu_0 --------------------------
	.section	.text.triton_poi_fused__native_batch_norm_legit_no_training_relu_0,"ax",@progbits
	.align	128
        .global         triton_poi_fused__native_batch_norm_legit_no_training_relu_0
        .type           triton_poi_fused__native_batch_norm_legit_no_training_relu_0,@function
        .size           triton_poi_fused__native_batch_norm_legit_no_training_relu_0,(.L_x_1 - triton_poi_fused__native_batch_norm_legit_no_training_relu_0)
        .other          triton_poi_fused__native_batch_norm_legit_no_training_relu_0,@"STO_CUDA_ENTRY STV_DEFAULT"
triton_poi_fused__native_batch_norm_legit_no_training_relu_0:
.text.triton_poi_fused__native_batch_norm_legit_no_training_relu_0:
[----:B------:R-:W-:Y:S01]  /*0000*/  LDC R1, c[0x0][0x28] ;  /* 0x00000a00ff017b82 */ /* 0x000fe20000000800 */
[----:B------:R-:W1:Y:S07]  /*0010*/  S2R R0, SR_TID.X ;  /* 0x0000000000007919 */ /* 0x000e6e0000002100 */
[----:B------:R-:W2:Y:S01]  /*0020*/  LDC.64 R6, c[0x0][0x220] ;  /* 0x00008800ff067b82 */ /* 0x000ea20000000a00 */
[----:B------:R-:W-:Y:S01]  /*0030*/  ULDC.64 UR4, c[0x0][0x208] ;  /* 0x0000820000047ab9 */ /* 0x000fe20000000a00 */
[----:B------:R-:W3:Y:S06]  /*0040*/  S2R R5, SR_CTAID.X ;  /* 0x0000000000057919 */ /* 0x000eec0000002500 */
[----:B------:R-:W4:Y:S08]  /*0050*/  LDC.64 R8, c[0x0][0x228] ;  /* 0x00008a00ff087b82 */ /* 0x000f300000000a00 */
[----:B------:R-:W5:Y:S01]  /*0060*/  LDC.64 R10, c[0x0][0x230] ;  /* 0x00008c00ff0a7b82 */ /* 0x000f620000000a00 */
[----:B-1----:R-:W-:Y:S01]  /*0070*/  IMAD.SHL.U32 R0, R0, 0x2, RZ ;  /* 0x0000000200007824 */ /* 0x002fe200078e00ff */
[----:B---3--:R-:W-:-:S04]  /*0080*/  SHF.R.S32.HI R3, RZ, 0x16, R5 ;  /* 0x00000016ff037819 */ /* 0x008fc80000011405 */
[----:B------:R-:W-:Y:S02]  /*0090*/  LOP3.LUT R0, R0, 0x1fe, RZ, 0xc0, !PT ;  /* 0x000001fe00007812 */ /* 0x000fe400078ec0ff */
[----:B------:R-:W-:Y:S02]  /*00a0*/  SGXT R3, R3, 0x1 ;  /* 0x000000010303781a */ /* 0x000fe40000000200 */
[----:B------:R-:W-:Y:S02]  /*00b0*/  LEA R0, R5, R0, 0x9 ;  /* 0x0000000005007211 */ /* 0x000fe400078e48ff */
[----:B------:R-:W1:Y:S02]  /*00c0*/  LDC.64 R4, c[0x0][0x218] ;  /* 0x00008600ff047b82 */ /* 0x000e640000000a00 */
[----:B------:R-:W-:-:S04]  /*00d0*/  LEA.HI R3, R3, R0, RZ, 0xc ;  /* 0x0000000003037211 */ /* 0x000fc800078f60ff */
[----:B------:R-:W-:-:S04]  /*00e0*/  SHF.R.S32.HI R3, RZ, 0xc, R3 ;  /* 0x0000000cff037819 */ /* 0x000fc80000011403 */
[----:B------:R-:W-:-:S04]  /*00f0*/  LEA.HI R2, R3, R3, RZ, 0x9 ;  /* 0x0000000303027211 */ /* 0x000fc800078f48ff */
[----:B------:R-:W-:-:S05]  /*0100*/  LOP3.LUT R2, R2, 0xfffffe00, RZ, 0xc0, !PT ;  /* 0xfffffe0002027812 */ /* 0x000fca00078ec0ff */
[----:B------:R-:W-:Y:S02]  /*0110*/  IMAD.IADD R13, R3, 0x1, -R2 ;  /* 0x00000001030d7824 */ /* 0x000fe400078e0a02 */
[----:B------:R-:W3:Y:S02]  /*0120*/  LDC.64 R2, c[0x0][0x210] ;  /* 0x00008400ff027b82 */ /* 0x000ee40000000a00 */
[----:B--2---:R-:W-:-:S06]  /*0130*/  IMAD.WIDE R6, R13, 0x4, R6 ;  /* 0x000000040d067825 */ /* 0x004fcc00078e0206 */
[----:B------:R-:W2:Y:S01]  /*0140*/  LDG.E.EL R6, desc[UR4][R6.64] ;  /* 0x0000000406067981 */ /* 0x000ea2000c2e1900 */
[----:B-1----:R-:W-:-:S05]  /*0150*/  IMAD.WIDE R4, R13, 0x4, R4 ;  /* 0x000000040d047825 */ /* 0x002fca00078e0204 */
[----:B------:R1:W2:Y:S01]  /*0160*/  LDG.E.EL R12, desc[UR4][R4.64] ;  /* 0x00000004040c7981 */ /* 0x0002a2000c2e1900 */
[----:B----4-:R-:W-:-:S04]  /*0170*/  IMAD.WIDE R8, R13, 0x4, R8 ;  /* 0x000000040d087825 */ /* 0x010fc800078e0208 */
[----:B-----5:R-:W-:Y:S02]  /*0180*/  IMAD.WIDE R10, R13, 0x4, R10 ;  /* 0x000000040d0a7825 */ /* 0x020fe400078e020a */
[----:B------:R4:W5:Y:S02]  /*0190*/  LDG.E.EL R8, desc[UR4][R8.64] ;  /* 0x0000000408087981 */ /* 0x000964000c2e1900 */
[----:B---3--:R-:W-:Y:S02]  /*01a0*/  IMAD.WIDE R2, R0, 0x4, R2 ;  /* 0x0000000400027825 */ /* 0x008fe400078e0202 */
[----:B------:R-:W5:Y:S01]  /*01b0*/  LDG.E.EL R11, desc[UR4][R10.64] ;  /* 0x000000040a0b7981 */ /* 0x000f62000c2e1900 */
[----:B------:R-:W-:Y:S01]  /*01c0*/  HFMA2.MMA R14, -RZ, RZ, 1.625, 0 ;  /* 0x3e800000ff0e7435 */ /* 0x000fe200000001ff */
[----:B-1----:R-:W1:Y:S02]  /*01d0*/  LDC.64 R4, c[0x0][0x238] ;  /* 0x00008e00ff047b82 */ /* 0x002e640000000a00 */
[----:B------:R-:W3:Y:S01]  /*01e0*/  LDG.E.64 R2, desc[UR4][R2.64] ;  /* 0x0000000402027981 */ /* 0x000ee2000c1e1b00 */
[----:B----4-:R-:W-:-:S04]  /*01f0*/  SHF.R.S32.HI R9, RZ, 0x1f, R0 ;  /* 0x0000001fff097819 */ /* 0x010fc80000011400 */
[----:B------:R-:W-:Y:S01]  /*0200*/  LEA.HI R9, R9, R0, RZ, 0x15 ;  /* 0x0000000009097211 */ /* 0x000fe200078fa8ff */
[----:B--2---:R-:W-:-:S04]  /*0210*/  FADD R6, R6, 9.9999997473787516356e-06 ;  /* 0x3727c5ac06067421 */ /* 0x004fc80000000000 */
[----:B------:R-:W2:Y:S02]  /*0220*/  MUFU.SQRT R7, R6 ;  /* 0x0000000600077308 */ /* 0x000ea40000002000 */
[C---:B--2---:R-:W-:Y:S02]  /*0230*/  FSETP.GT.AND P0, PT, R7.reuse, 8.50705917302346158658e+37, PT ;  /* 0x7e8000000700780b */ /* 0x044fe40003f04000 */
[----:B------:R-:W-:-:S11]  /*0240*/  FSETP.GEU.AND P1, PT, R7, 1.175494350822287508e-38, PT ;  /* 0x008000000700780b */ /* 0x000fd60003f2e000 */
[----:B------:R-:W-:-:S04]  /*0250*/  @P0 FMUL R7, R7, 0.25 ;  /* 0x3e80000007070820 */ /* 0x000fc80000400000 */
[----:B------:R-:W-:-:S06]  /*0260*/  @!P1 FMUL R7, R7, 16777216 ;  /* 0x4b80000007079820 */ /* 0x000fcc0000400000 */
[----:B------:R-:W2:Y:S01]  /*0270*/  MUFU.RCP R7, R7 ;  /* 0x0000000700077308 */ /* 0x000ea20000001000 */
[----:B------:R-:W-:Y:S01]  /*0280*/  FSEL R14, R14, 1, P0 ;  /* 0x3f8000000e0e7808 */ /* 0x000fe20000000000 */
[----:B---3--:R-:W-:-:S04]  /*0290*/  FADD R2, R2, -R12 ;  /* 0x8000000c02027221 */ /* 0x008fc80000000000 */
[----:B------:R-:W-:Y:S01]  /*02a0*/  @!P1 FMUL R14, R14, 16777216 ;  /* 0x4b8000000e0e9820 */ /* 0x000fe20000400000 */
[----:B------:R-:W-:Y:S01]  /*02b0*/  FADD R3, R3, -R12 ;  /* 0x8000000c03037221 */ /* 0x000fe20000000000 */
[----:B------:R-:W-:Y:S02]  /*02c0*/  IMAD.SHL.U32 R6, R9, 0x2, RZ ;  /* 0x0000000209067824 */ /* 0x000fe400078e00ff */
[----:B--2---:R-:W-:-:S04]  /*02d0*/  FMUL R14, R7, R14 ;  /* 0x0000000e070e7220 */ /* 0x004fc80000400000 */
[-C--:B------:R-:W-:Y:S01]  /*02e0*/  FMUL R2, R2, R14.reuse ;  /* 0x0000000e02027220 */ /* 0x080fe20000400000 */
[----:B------:R-:W-:Y:S01]  /*02f0*/  FMUL R14, R3, R14 ;  /* 0x0000000e030e7220 */ /* 0x000fe20000400000 */
[----:B------:R-:W-:Y:S02]  /*0300*/  LOP3.LUT R9, R9, 0xffe00000, RZ, 0xc0, !PT ;  /* 0xffe0000009097812 */ /* 0x000fe400078ec0ff */
[----:B------:R-:W-:Y:S01]  /*0310*/  LOP3.LUT R6, R6, 0xffc00000, RZ, 0xc0, !PT ;  /* 0xffc0000006067812 */ /* 0x000fe200078ec0ff */
[C-C-:B-----5:R-:W-:Y:S01]  /*0320*/  FFMA R2, R8.reuse, R2, R11.reuse ;  /* 0x0000000208027223 */ /* 0x160fe2000000000b */
[----:B------:R-:W-:Y:S02]  /*0330*/  FFMA R14, R8, R14, R11 ;  /* 0x0000000e080e7223 */ /* 0x000fe4000000000b */
[----:B------:R-:W-:Y:S02]  /*0340*/  IADD3 R9, R6, R0, -R9 ;  /* 0x0000000006097210 */ /* 0x000fe40007ffe809 */
[----:B------:R-:W-:-:S02]  /*0350*/  FSETP.GEU.AND P0, PT, R2, RZ, PT ;  /* 0x000000ff0200720b */ /* 0x000fc40003f0e000 */
[----:B------:R-:W-:Y:S01]  /*0360*/  FSETP.GEU.AND P1, PT, R14, RZ, PT ;  /* 0x000000ff0e00720b */ /* 0x000fe20003f2e000 */
[----:B-1----:R-:W-:Y:S01]  /*0370*/  IMAD.WIDE R4, R9, 0x4, R4 ;  /* 0x0000000409047825 */ /* 0x002fe200078e0204 */
[----:B------:R-:W-:Y:S02]  /*0380*/  FSEL R2, R2, RZ, P0 ;  /* 0x000000ff02027208 */ /* 0x000fe40000000000 */
[----:B------:R-:W-:-:S05]  /*0390*/  FSEL R3, R14, RZ, P1 ;  /* 0x000000ff0e037208 */ /* 0x000fca0000800000 */
[----:B------:R-:W-:Y:S01]  /*03a0*/  STG.E.64 desc[UR4][R4.64], R2 ;  /* 0x0000000204007986 */ /* 0x000fe2000c101b04 */
[----:B------:R-:W-:Y:S05]  /*03b0*/  EXIT ;  /* 0x000000000000794d */ /* 0x000fea0003800000 */
.L_x_0:
[----:B------:R-:W-:-:S00]  /*03c0*/  BRA `(.L_x_0) ;  /* 0xfffffffc00fc7947 */ /* 0x000fc0000383ffff */
[----:B------:R-:W-:-:S00]  /*03d0*/  NOP ;  /* 0x0000000000007918 */ /* 0x000fc00000000000 */
        /* <DEDUP_REMOVED lines=10> */
.L_x_1:


//--------------------- .nv.global.init           --------------------------
	.section	.nv.global.init,"aw",@progbits
.nv.global.init:
	.type		_$_str,@object
	.size		_$_str,(_$_str_$_2 - _$_str)
_$_str:
        /*0000*/ 	.byte	0x5f, 0x5f, 0x43, 0x55, 0x44, 0x41, 0x5f, 0x46, 0x54, 0x5a, 0x00
	.type		_$_str_$_2,@object
	.size		_$_str_$_2,(.L_1 - _$_str_$_2)
_$_str_$_2:
        /*000b*/ 	.byte	0x5f, 0x5f, 0x43, 0x55, 0x44, 0x41, 0x5f, 0x50, 0x52, 0x45, 0x43, 0x5f, 0x53, 0x51, 0x52, 0x54
        /*001b*/ 	.byte	0x00
.L_1:


//--------------------- .nv.constant0.triton_poi_fused__native_batch_norm_legit_no_training_relu_0 --------------------------
	.section	.nv.constant0.triton_poi_fused__native_batch_norm_legit_no_training_relu_0,"a",@progbits
	.sectionflags	@""
	.align	4
.nv.constant0.triton_poi_fused__native_batch_norm_legit_no_training_relu_0:
	.zero		580
